	.headerflags	@"EF_CUDA_TEXMODE_UNIFIED EF_CUDA_64BIT_ADDRESS EF_CUDA_ACCELERATORS EF_CUDA_SM90 EF_CUDA_VIRTUAL_SM(EF_CUDA_SM90)"
	.elftype	@"ET_EXEC"


//--------------------- .nv.info                  --------------------------
	.section	.nv.info,"",@"SHT_CUDA_INFO"
	.align	4


	//----- nvinfo : EIATTR_REGCOUNT
	.align		4
        /*0000*/ 	.byte	0x04, 0x2f
        /*0002*/ 	.short	(.L_3 - .L_2)
	.align		4
.L_2:
        /*0004*/ 	.word	index@(triton_poi_fused__native_batch_norm_legit_no_training_add_relu_12)
        /*0008*/ 	.word	0x00000015


	//----- nvinfo : EIATTR_MIN_STACK_SIZE
	.align		4
.L_3:
        /*000c*/ 	.byte	0x04, 0x12
        /*000e*/ 	.short	(.L_5 - .L_4)
	.align		4
.L_4:
        /*0010*/ 	.word	index@(triton_poi_fused__native_batch_norm_legit_no_training_add_relu_12)
        /*0014*/ 	.word	0x00000000


	//----- nvinfo : EIATTR_FRAME_SIZE
	.align		4
.L_5:
        /*0018*/ 	.byte	0x04, 0x11
        /*001a*/ 	.short	(.L_7 - .L_6)
	.align		4
.L_6:
        /*001c*/ 	.word	index@(triton_poi_fused__native_batch_norm_legit_no_training_add_relu_12)
        /*0020*/ 	.word	0x00000000


	//----- nvinfo : EIATTR_MIN_STACK_SIZE
	.align		4
.L_7:
        /*0024*/ 	.byte	0x04, 0x12
        /*0026*/ 	.short	(.L_9 - .L_8)
	.align		4
.L_8:
        /*0028*/ 	.word	index@(triton_poi_fused__native_batch_norm_legit_no_training_add_relu_12)
        /*002c*/ 	.word	0x00000000
.L_9:


//--------------------- .nv.info.triton_poi_fused__native_batch_norm_legit_no_training_add_relu_12 --------------------------
	.section	.nv.info.triton_poi_fused__native_batch_norm_legit_no_training_add_relu_12,"",@"SHT_CUDA_INFO"
	.sectionflags	@""
	.align	4


	//----- nvinfo : EIATTR_CUDA_API_VERSION
	.align		4
        /*0000*/ 	.byte	0x04, 0x37
        /*0002*/ 	.short	(.L_11 - .L_10)
.L_10:
        /*0004*/ 	.word	0x0000007c


	//----- nvinfo : EIATTR_KPARAM_INFO
	.align		4
.L_11:
        /*0008*/ 	.byte	0x04, 0x17
        /*000a*/ 	.short	(.L_13 - .L_12)
.L_12:
        /*000c*/ 	.word	0x00000000
        /*0010*/ 	.short	0x0007
        /*0012*/ 	.short	0x0038
        /*0014*/ 	.byte	0x00, 0xf0, 0x11, 0x00


	//----- nvinfo : EIATTR_KPARAM_INFO
	.align		4
.L_13:
        /*0018*/ 	.byte	0x04, 0x17
        /*001a*/ 	.short	(.L_15 - .L_14)
.L_14:
        /*001c*/ 	.word	0x00000000
        /*0020*/ 	.short	0x0006
        /*0022*/ 	.short	0x0030
        /*0024*/ 	.byte	0x00, 0xf4, 0x21, 0x00


	//----- nvinfo : EIATTR_KPARAM_INFO
	.align		4
.L_15:
        /*0028*/ 	.byte	0x04, 0x17
        /*002a*/ 	.short	(.L_17 - .L_16)
.L_16:
        /*002c*/ 	.word	0x00000000
        /*0030*/ 	.short	0x0005
        /*0032*/ 	.short	0x0028
        /*0034*/ 	.byte	0x00, 0xf4, 0x21, 0x00


	//----- nvinfo : EIATTR_KPARAM_INFO
	.align		4
.L_17:
        /*0038*/ 	.byte	0x04, 0x17
        /*003a*/ 	.short	(.L_19 - .L_18)
.L_18:
        /*003c*/ 	.word	0x00000000
        /*0040*/ 	.short	0x0004
        /*0042*/ 	.short	0x0020
        /*0044*/ 	.byte	0x00, 0xf4, 0x21, 0x00


	//----- nvinfo : EIATTR_KPARAM_INFO
	.align		4
.L_19:
        /*0048*/ 	.byte	0x04, 0x17
        /*004a*/ 	.short	(.L_21 - .L_20)
.L_20:
        /*004c*/ 	.word	0x00000000
        /*0050*/ 	.short	0x0003
        /*0052*/ 	.short	0x0018
        /*0054*/ 	.byte	0x00, 0xf4, 0x21, 0x00


	//----- nvinfo : EIATTR_KPARAM_INFO
	.align		4
.L_21:
        /*0058*/ 	.byte	0x04, 0x17
        /*005a*/ 	.short	(.L_23 - .L_22)
.L_22:
        /*005c*/ 	.word	0x00000000
        /*0060*/ 	.short	0x0002
        /*0062*/ 	.short	0x0010
        /*0064*/ 	.byte	0x00, 0xf4, 0x21, 0x00


	//----- nvinfo : EIATTR_KPARAM_INFO
	.align		4
.L_23:
        /*0068*/ 	.byte	0x04, 0x17
        /*006a*/ 	.short	(.L_25 - .L_24)
.L_24:
        /*006c*/ 	.word	0x00000000
        /*0070*/ 	.short	0x0001
        /*0072*/ 	.short	0x0008
        /*0074*/ 	.byte	0x00, 0xf4, 0x21, 0x00


	//----- nvinfo : EIATTR_KPARAM_INFO
	.align		4
.L_25:
        /*0078*/ 	.byte	0x04, 0x17
        /*007a*/ 	.short	(.L_27 - .L_26)
.L_26:
        /*007c*/ 	.word	0x00000000
        /*0080*/ 	.short	0x0000
        /*0082*/ 	.short	0x0000
        /*0084*/ 	.byte	0x00, 0xf4, 0x21, 0x00


	//----- nvinfo : EIATTR_SPARSE_MMA_MASK
	.align		4
.L_27:
        /*0088*/ 	.byte	0x03, 0x50
        /*008a*/ 	.short	0x0000


	//----- nvinfo : EIATTR_MAXREG_COUNT
	.align		4
        /*008c*/ 	.byte	0x03, 0x1b
        /*008e*/ 	.short	0x00ff


	//----- nvinfo : EIATTR_EXIT_INSTR_OFFSETS
	.align		4
        /*0090*/ 	.byte	0x04, 0x1c
        /*0092*/ 	.short	(.L_29 - .L_28)


	//   ....[0]....
.L_28:
        /*0094*/ 	.word	0x00000420


	//----- nvinfo : EIATTR_REQNTID
	.align		4
.L_29:
        /*0098*/ 	.byte	0x04, 0x10
        /*009a*/ 	.short	(.L_31 - .L_30)
.L_30:
        /*009c*/ 	.word	0x00000100
        /*00a0*/ 	.word	0x00000001
        /*00a4*/ 	.word	0x00000001


	//----- nvinfo : EIATTR_CBANK_PARAM_SIZE
	.align		4
.L_31:
        /*00a8*/ 	.byte	0x03, 0x19
        /*00aa*/ 	.short	0x003c


	//----- nvinfo : EIATTR_PARAM_CBANK
	.align		4
        /*00ac*/ 	.byte	0x04, 0x0a
        /*00ae*/ 	.short	(.L_33 - .L_32)
	.align		4
.L_32:
        /*00b0*/ 	.word	index@(.nv.constant0.triton_poi_fused__native_batch_norm_legit_no_training_add_relu_12)
        /*00b4*/ 	.short	0x0210
        /*00b6*/ 	.short	0x003c


	//----- nvinfo : EIATTR_SW_WAR
	.align		4
.L_33:
        /*00b8*/ 	.byte	0x04, 0x36
        /*00ba*/ 	.short	(.L_35 - .L_34)
.L_34:
        /*00bc*/ 	.word	0x00000008
.L_35:


//--------------------- .nv.callgraph             --------------------------
	.section	.nv.callgraph,"",@"SHT_CUDA_CALLGRAPH"
	.align	4
	.sectionentsize	8
	.align		4
        /*0000*/ 	.word	0x00000000
	.align		4
        /*0004*/ 	.word	0xffffffff
	.align		4
        /*0008*/ 	.word	0x00000000
	.align		4
        /*000c*/ 	.word	0xfffffffe
	.align		4
        /*0010*/ 	.word	0x00000000
	.align		4
        /*0014*/ 	.word	0xfffffffd
	.align		4
        /*0018*/ 	.word	0x00000000
	.align		4
        /*001c*/ 	.word	0xfffffffc


//--------------------- .nv.constant4             --------------------------
	.section	.nv.constant4,"a",@progbits
	.align	8
	.align		8
.nv.constant4:
        /*0000*/ 	.dword	_$_str
	.align		8
        /*0008*/ 	.dword	_$_str_$_2


//--------------------- .text.triton_poi_fused__native_batch_norm_legit_no_training_add_relu_12 --------------------------
	.section	.text.triton_poi_fused__native_batch_norm_legit_no_training_add_relu_12,"ax",@progbits
	.align	128
        .global         triton_poi_fused__native_batch_norm_legit_no_training_add_relu_12
        .type           triton_poi_fused__native_batch_norm_legit_no_training_add_relu_12,@function
        .size           triton_poi_fused__native_batch_norm_legit_no_training_add_relu_12,(.L_x_1 - triton_poi_fused__native_batch_norm_legit_no_training_add_relu_12)
        .other          triton_poi_fused__native_batch_norm_legit_no_training_add_relu_12,@"STO_CUDA_ENTRY STV_DEFAULT"
triton_poi_fused__native_batch_norm_legit_no_training_add_relu_12:
.text.triton_poi_fused__native_batch_norm_legit_no_training_add_relu_12:
[----:B------:R-:W-:Y:S01]  /*0000*/  LDC R1, c[0x0][0x28] ;  /* 0x00000a00ff017b82 */ /* 0x000fe20000000800 */
[----:B------:R-:W1:Y:S07]  /*0010*/  S2R R0, SR_TID.X ;  /* 0x0000000000007919 */ /* 0x000e6e0000002100 */
[----:B------:R-:W2:Y:S01]  /*0020*/  LDC.64 R2, c[0x0][0x228] ;  /* 0x00008a00ff027b82 */ /* 0x000ea20000000a00 */
[----:B------:R-:W-:Y:S01]  /*0030*/  ULDC.64 UR4, c[0x0][0x208] ;  /* 0x0000820000047ab9 */ /* 0x000fe20000000a00 */
[----:B------:R-:W3:Y:S06]  /*0040*/  S2R R7, SR_CTAID.X ;  /* 0x0000000000077919 */ /* 0x000eec0000002500 */
[----:B------:R-:W4:Y:S08]  /*0050*/  LDC.64 R10, c[0x0][0x218] ;  /* 0x00008600ff0a7b82 */ /* 0x000f300000000a00 */
[----:B------:R-:W5:Y:S08]  /*0060*/  LDC.64 R12, c[0x0][0x220] ;  /* 0x00008800ff0c7b82 */ /* 0x000f700000000a00 */
[----:B------:R-:W5:Y:S01]  /*0070*/  LDC.64 R8, c[0x0][0x238] ;  /* 0x00008e00ff087b82 */ /* 0x000f620000000a00 */
[----:B-1----:R-:W-:-:S07]  /*0080*/  SHF.L.U32 R0, R0, 0x1, RZ ;  /* 0x0000000100007819 */ /* 0x002fce00000006ff */
[----:B------:R-:W1:Y:S01]  /*0090*/  LDC.64 R14, c[0x0][0x230] ;  /* 0x00008c00ff0e7b82 */ /* 0x000e620000000a00 */
[----:B---3--:R-:W-:Y:S02]  /*00a0*/  SHF.R.S32.HI R5, RZ, 0x16, R7 ;  /* 0x00000016ff057819 */ /* 0x008fe40000011407 */
[----:B------:R-:W-:Y:S02]  /*00b0*/  LOP3.LUT R0, R0, 0x1fe, RZ, 0xc0, !PT ;  /* 0x000001fe00007812 */ /* 0x000fe400078ec0ff */
[----:B------:R-:W-:Y:S02]  /*00c0*/  SGXT R5, R5, 0x1 ;  /* 0x000000010505781a */ /* 0x000fe40000000200 */
[----:B------:R-:W-:-:S04]  /*00d0*/  LEA R0, R7, R0, 0x9 ;  /* 0x0000000007007211 */ /* 0x000fc800078e48ff */
[----:B------:R-:W-:-:S04]  /*00e0*/  LEA.HI R5, R5, R0, RZ, 0x5 ;  /* 0x0000000005057211 */ /* 0x000fc800078f28ff */
[----:B------:R-:W-:-:S04]  /*00f0*/  LOP3.LUT R5, R5, 0xffffffe0, RZ, 0xc0, !PT ;  /* 0xffffffe005057812 */ /* 0x000fc800078ec0ff */
[----:B------:R-:W-:Y:S02]  /*0100*/  IADD3 R6, R0, -R5, RZ ;  /* 0x8000000500067210 */ /* 0x000fe40007ffe0ff */
[----:B------:R-:W3:Y:S03]  /*0110*/  LDC.64 R4, c[0x0][0x210] ;  /* 0x00008400ff047b82 */ /* 0x000ee60000000a00 */
[----:B--2---:R-:W-:-:S06]  /*0120*/  IMAD.WIDE R2, R6, 0x4, R2 ;  /* 0x0000000406027825 */ /* 0x004fcc00078e0202 */
[----:B------:R-:W2:Y:S01]  /*0130*/  LDG.E.EL.64 R2, desc[UR4][R2.64] ;  /* 0x0000000402027981 */ /* 0x000ea2000c2e1b00 */
[----:B----4-:R-:W-:-:S04]  /*0140*/  IMAD.WIDE R10, R0, 0x4, R10 ;  /* 0x00000004000a7825 */ /* 0x010fc800078e020a */
[C---:B-----5:R-:W-:Y:S02]  /*0150*/  IMAD.WIDE R12, R6.reuse, 0x4, R12 ;  /* 0x00000004060c7825 */ /* 0x060fe400078e020c */
[----:B------:R-:W4:Y:S02]  /*0160*/  LDG.E.64 R10, desc[UR4][R10.64] ;  /* 0x000000040a0a7981 */ /* 0x000f24000c1e1b00 */
[----:B0-----:R-:W-:Y:S02]  /*0170*/  IMAD.WIDE R8, R6, 0x4, R8 ;  /* 0x0000000406087825 */ /* 0x001fe400078e0208 */
[----:B------:R-:W5:Y:S02]  /*0180*/  LDG.E.EL.64 R12, desc[UR4][R12.64] ;  /* 0x000000040c0c7981 */ /* 0x000f64000c2e1b00 */
[----:B---3--:R-:W-:Y:S02]  /*0190*/  IMAD.WIDE R4, R0, 0x4, R4 ;  /* 0x0000000400047825 */ /* 0x008fe400078e0204 */
[----:B------:R-:W3:Y:S04]  /*01a0*/  LDG.E.EL.64 R8, desc[UR4][R8.64] ;  /* 0x0000000408087981 */ /* 0x000ee8000c2e1b00 */
[----:B------:R-:W4:Y:S01]  /*01b0*/  LDG.E.64 R4, desc[UR4][R4.64] ;  /* 0x0000000404047981 */ /* 0x000f22000c1e1b00 */
[----:B-1----:R-:W-:-:S05]  /*01c0*/  IMAD.WIDE R14, R6, 0x4, R14 ;  /* 0x00000004060e7825 */ /* 0x002fca00078e020e */
[----:B------:R0:W3:Y:S01]  /*01d0*/  LDG.E.EL.64 R6, desc[UR4][R14.64] ;  /* 0x000000040e067981 */ /* 0x0000e2000c2e1b00 */
[----:B------:R-:W-:Y:S01]  /*01e0*/  HFMA2.MMA R18, -RZ, RZ, 1.625, 0 ;  /* 0x3e800000ff127435 */ /* 0x000fe200000001ff */
[----:B--2---:R-:W-:Y:S01]  /*01f0*/  FADD R2, R2, 9.9999997473787516356e-06 ;  /* 0x3727c5ac02027421 */ /* 0x004fe20000000000 */
[----:B------:R-:W-:-:S03]  /*0200*/  FADD R3, R3, 9.9999997473787516356e-06 ;  /* 0x3727c5ac03037421 */ /* 0x000fc60000000000 */
[----:B------:R-:W1:Y:S08]  /*0210*/  MUFU.SQRT R16, R2 ;  /* 0x0000000200107308 */ /* 0x000e700000002000 */
[----:B------:R2:W0:Y:S01]  /*0220*/  MUFU.SQRT R17, R3 ;  /* 0x0000000300117308 */ /* 0x0004220000002000 */
[C---:B-1----:R-:W-:Y:S02]  /*0230*/  FSETP.GT.AND P0, PT, R16.reuse, 8.50705917302346158658e+37, PT ;  /* 0x7e8000001000780b */ /* 0x042fe40003f04000 */
[----:B------:R-:W-:Y:S01]  /*0240*/  FSETP.GEU.AND P2, PT, R16, 1.175494350822287508e-38, PT ;  /* 0x008000001000780b */ /* 0x000fe20003f4e000 */
[----:B--2---:R-:W1:Y:S01]  /*0250*/  LDC.64 R2, c[0x0][0x240] ;  /* 0x00009000ff027b82 */ /* 0x004e620000000a00 */
[----:B0-----:R-:W-:-:S02]  /*0260*/  FSETP.GT.AND P1, PT, R17, 8.50705917302346158658e+37, PT ;  /* 0x7e8000001100780b */ /* 0x001fc40003f24000 */
[----:B------:R-:W-:-:S07]  /*0270*/  FSETP.GEU.AND P3, PT, R17, 1.175494350822287508e-38, PT ;  /* 0x008000001100780b */ /* 0x000fce0003f6e000 */
[----:B------:R-:W-:-:S04]  /*0280*/  @P0 FMUL R16, R16, 0.25 ;  /* 0x3e80000010100820 */ /* 0x000fc80000400000 */
[----:B------:R-:W-:Y:S01]  /*0290*/  @!P2 FMUL R16, R16, 16777216 ;  /* 0x4b8000001010a820 */ /* 0x000fe20000400000 */
[----:B------:R-:W-:-:S04]  /*02a0*/  @P1 FMUL R17, R17, 0.25 ;  /* 0x3e80000011111820 */ /* 0x000fc80000400000 */
[----:B------:R-:W-:Y:S01]  /*02b0*/  @!P3 FMUL R17, R17, 16777216 ;  /* 0x4b8000001111b820 */ /* 0x000fe20000400000 */
[----:B------:R-:W0:Y:S01]  /*02c0*/  MUFU.RCP R16, R16 ;  /* 0x0000001000107308 */ /* 0x000e220000001000 */
[----:B------:R-:W-:-:S07]  /*02d0*/  FSEL R15, R18, 1, P0 ;  /* 0x3f800000120f7808 */ /* 0x000fce0000000000 */
[----:B------:R-:W2:Y:S01]  /*02e0*/  MUFU.RCP R17, R17 ;  /* 0x0000001100117308 */ /* 0x000ea20000001000 */
[----:B------:R-:W-:Y:S01]  /*02f0*/  FSEL R18, R18, 1, P1 ;  /* 0x3f80000012127808 */ /* 0x000fe20000800000 */
[----:B----4-:R-:W-:Y:S01]  /*0300*/  FADD R14, R5, R11 ;  /* 0x0000000b050e7221 */ /* 0x010fe20000000000 */
[----:B------:R-:W-:Y:S01]  /*0310*/  FADD R5, R4, R10 ;  /* 0x0000000a04057221 */ /* 0x000fe20000000000 */
[----:B------:R-:W-:Y:S02]  /*0320*/  @!P2 FMUL R15, R15, 16777216 ;  /* 0x4b8000000f0fa820 */ /* 0x000fe40000400000 */
[----:B------:R-:W-:Y:S01]  /*0330*/  @!P3 FMUL R18, R18, 16777216 ;  /* 0x4b8000001212b820 */ /* 0x000fe20000400000 */
[----:B-----5:R-:W-:Y:S01]  /*0340*/  FADD R13, -R13, R14 ;  /* 0x0000000e0d0d7221 */ /* 0x020fe20000000100 */
[----:B------:R-:W-:Y:S01]  /*0350*/  FADD R5, -R12, R5 ;  /* 0x000000050c057221 */ /* 0x000fe20000000100 */
[----:B0-----:R-:W-:Y:S01]  /*0360*/  FMUL R16, R16, R15 ;  /* 0x0000000f10107220 */ /* 0x001fe20000400000 */
[----:B--2---:R-:W-:-:S03]  /*0370*/  FMUL R18, R17, R18 ;  /* 0x0000001211127220 */ /* 0x004fc60000400000 */
[----:B------:R-:W-:Y:S01]  /*0380*/  FMUL R5, R5, R16 ;  /* 0x0000001005057220 */ /* 0x000fe20000400000 */
[----:B------:R-:W-:-:S03]  /*0390*/  FMUL R18, R13, R18 ;  /* 0x000000120d127220 */ /* 0x000fc60000400000 */
[----:B---3--:R-:W-:Y:S01]  /*03a0*/  FFMA R5, R6, R5, R8 ;  /* 0x0000000506057223 */ /* 0x008fe20000000008 */
[----:B------:R-:W-:-:S04]  /*03b0*/  FFMA R7, R7, R18, R9 ;  /* 0x0000001207077223 */ /* 0x000fc80000000009 */
[----:B------:R-:W-:Y:S02]  /*03c0*/  FSETP.GEU.AND P0, PT, R5, RZ, PT ;  /* 0x000000ff0500720b */ /* 0x000fe40003f0e000 */
[----:B------:R-:W-:Y:S01]  /*03d0*/  FSETP.GEU.AND P1, PT, R7, RZ, PT ;  /* 0x000000ff0700720b */ /* 0x000fe20003f2e000 */
[----:B-1----:R-:W-:Y:S01]  /*03e0*/  IMAD.WIDE R2, R0, 0x4, R2 ;  /* 0x0000000400027825 */ /* 0x002fe200078e0202 */
[----:B------:R-:W-:Y:S02]  /*03f0*/  FSEL R6, R5, RZ, P0 ;  /* 0x000000ff05067208 */ /* 0x000fe40000000000 */
[----:B------:R-:W-:-:S05]  /*0400*/  FSEL R7, R7, RZ, P1 ;  /* 0x000000ff07077208 */ /* 0x000fca0000800000 */
[----:B------:R-:W-:Y:S01]  /*0410*/  STG.E.64 desc[UR4][R2.64], R6 ;  /* 0x0000000602007986 */ /* 0x000fe2000c101b04 */
[----:B------:R-:W-:Y:S05]  /*0420*/  EXIT ;  /* 0x000000000000794d */ /* 0x000fea0003800000 */
.L_x_0:
[----:B------:R-:W-:-:S00]  /*0430*/  BRA `(.L_x_0) ;  /* 0xfffffffc00fc7947 */ /* 0x000fc0000383ffff */
[----:B------:R-:W-:-:S00]  /*0440*/  NOP ;  /* 0x0000000000007918 */ /* 0x000fc00000000000 */
        /* <DEDUP_REMOVED lines=11> */
.L_x_1:


//--------------------- .nv.global.init           --------------------------
	.section	.nv.global.init,"aw",@progbits
.nv.global.init:
	.type		_$_str,@object
	.size		_$_str,(_$_str_$_2 - _$_str)
_$_str:
        /*0000*/ 	.byte	0x5f, 0x5f, 0x43, 0x55, 0x44, 0x41, 0x5f, 0x46, 0x54, 0x5a, 0x00
	.type		_$_str_$_2,@object
	.size		_$_str_$_2,(.L_1 - _$_str_$_2)
_$_str_$_2:
        /*000b*/ 	.byte	0x5f, 0x5f, 0x43, 0x55, 0x44, 0x41, 0x5f, 0x50, 0x52, 0x45, 0x43, 0x5f, 0x53, 0x51, 0x52, 0x54
        /*001b*/ 	.byte	0x00
.L_1:


//--------------------- .nv.constant0.triton_poi_fused__native_batch_norm_legit_no_training_add_relu_12 --------------------------
	.section	.nv.constant0.triton_poi_fused__native_batch_norm_legit_no_training_add_relu_12,"a",@progbits
	.sectionflags	@""
	.align	4
.nv.constant0.triton_poi_fused__native_batch_norm_legit_no_training_add_relu_12:
	.zero		588
